//
// Generated by NVIDIA NVVM Compiler
//
// Compiler Build ID: CL-36424714
// Cuda compilation tools, release 13.0, V13.0.88
// Based on NVVM 20.0.0
//

.version 9.0
.target sm_100
.address_size 64

	// .globl	_Z8sum_rowsPfllS_

.visible .entry _Z8sum_rowsPfllS_(
	.param .u64 .ptr .align 1 _Z8sum_rowsPfllS__param_0,
	.param .u64 _Z8sum_rowsPfllS__param_1,
	.param .u64 _Z8sum_rowsPfllS__param_2,
	.param .u64 .ptr .align 1 _Z8sum_rowsPfllS__param_3
)
{
	.reg .pred 	%p<11>;
	.reg .b32 	%r<5>;
	.reg .b32 	%f<83>;
	.reg .b64 	%rd<49>;

	ld.param.u64 	%rd27, [_Z8sum_rowsPfllS__param_0];
	ld.param.u64 	%rd28, [_Z8sum_rowsPfllS__param_1];
	ld.param.u64 	%rd25, [_Z8sum_rowsPfllS__param_2];
	ld.param.u64 	%rd26, [_Z8sum_rowsPfllS__param_3];
	cvta.to.global.u64 	%rd1, %rd27;
	mov.u32 	%r1, %ctaid.x;
	mov.u32 	%r2, %ntid.x;
	mov.u32 	%r3, %tid.x;
	mad.lo.s32 	%r4, %r1, %r2, %r3;
	cvt.u64.u32 	%rd2, %r4;
	setp.le.u64 	%p1, %rd28, %rd2;
	@%p1 bra 	$L__BB0_15;
	mul.lo.s64 	%rd44, %rd25, %rd2;
	add.s64 	%rd29, %rd44, %rd25;
	setp.ge.u64 	%p2, %rd44, %rd29;
	mov.f32 	%f82, 0f00000000;
	@%p2 bra 	$L__BB0_14;
	add.s64 	%rd30, %rd25, -1;
	and.b64  	%rd4, %rd25, 15;
	setp.lt.u64 	%p3, %rd30, 15;
	mov.f32 	%f82, 0f00000000;
	@%p3 bra 	$L__BB0_5;
	and.b64  	%rd42, %rd25, -16;
	shl.b64 	%rd31, %rd44, 2;
	add.s64 	%rd32, %rd31, %rd1;
	add.s64 	%rd41, %rd32, 32;
	mov.f32 	%f82, 0f00000000;
$L__BB0_4:
	.pragma "nounroll";
	ld.global.f32 	%f18, [%rd41+-32];
	add.f32 	%f19, %f82, %f18;
	ld.global.f32 	%f20, [%rd41+-28];
	add.f32 	%f21, %f19, %f20;
	ld.global.f32 	%f22, [%rd41+-24];
	add.f32 	%f23, %f21, %f22;
	ld.global.f32 	%f24, [%rd41+-20];
	add.f32 	%f25, %f23, %f24;
	ld.global.f32 	%f26, [%rd41+-16];
	add.f32 	%f27, %f25, %f26;
	ld.global.f32 	%f28, [%rd41+-12];
	add.f32 	%f29, %f27, %f28;
	ld.global.f32 	%f30, [%rd41+-8];
	add.f32 	%f31, %f29, %f30;
	ld.global.f32 	%f32, [%rd41+-4];
	add.f32 	%f33, %f31, %f32;
	ld.global.f32 	%f34, [%rd41];
	add.f32 	%f35, %f33, %f34;
	ld.global.f32 	%f36, [%rd41+4];
	add.f32 	%f37, %f35, %f36;
	ld.global.f32 	%f38, [%rd41+8];
	add.f32 	%f39, %f37, %f38;
	ld.global.f32 	%f40, [%rd41+12];
	add.f32 	%f41, %f39, %f40;
	ld.global.f32 	%f42, [%rd41+16];
	add.f32 	%f43, %f41, %f42;
	ld.global.f32 	%f44, [%rd41+20];
	add.f32 	%f45, %f43, %f44;
	ld.global.f32 	%f46, [%rd41+24];
	add.f32 	%f47, %f45, %f46;
	ld.global.f32 	%f48, [%rd41+28];
	add.f32 	%f82, %f47, %f48;
	add.s64 	%rd44, %rd44, 16;
	add.s64 	%rd42, %rd42, -16;
	add.s64 	%rd41, %rd41, 64;
	setp.ne.s64 	%p4, %rd42, 0;
	@%p4 bra 	$L__BB0_4;
$L__BB0_5:
	setp.eq.s64 	%p5, %rd4, 0;
	@%p5 bra 	$L__BB0_14;
	and.b64  	%rd14, %rd25, 7;
	setp.lt.u64 	%p6, %rd4, 8;
	@%p6 bra 	$L__BB0_8;
	shl.b64 	%rd33, %rd44, 2;
	add.s64 	%rd34, %rd1, %rd33;
	ld.global.f32 	%f50, [%rd34];
	add.f32 	%f51, %f82, %f50;
	ld.global.f32 	%f52, [%rd34+4];
	add.f32 	%f53, %f51, %f52;
	ld.global.f32 	%f54, [%rd34+8];
	add.f32 	%f55, %f53, %f54;
	ld.global.f32 	%f56, [%rd34+12];
	add.f32 	%f57, %f55, %f56;
	ld.global.f32 	%f58, [%rd34+16];
	add.f32 	%f59, %f57, %f58;
	ld.global.f32 	%f60, [%rd34+20];
	add.f32 	%f61, %f59, %f60;
	ld.global.f32 	%f62, [%rd34+24];
	add.f32 	%f63, %f61, %f62;
	ld.global.f32 	%f64, [%rd34+28];
	add.f32 	%f82, %f63, %f64;
	add.s64 	%rd44, %rd44, 8;
$L__BB0_8:
	setp.eq.s64 	%p7, %rd14, 0;
	@%p7 bra 	$L__BB0_14;
	and.b64  	%rd47, %rd25, 3;
	setp.lt.u64 	%p8, %rd14, 4;
	@%p8 bra 	$L__BB0_11;
	shl.b64 	%rd35, %rd44, 2;
	add.s64 	%rd36, %rd1, %rd35;
	ld.global.f32 	%f66, [%rd36];
	add.f32 	%f67, %f82, %f66;
	ld.global.f32 	%f68, [%rd36+4];
	add.f32 	%f69, %f67, %f68;
	ld.global.f32 	%f70, [%rd36+8];
	add.f32 	%f71, %f69, %f70;
	ld.global.f32 	%f72, [%rd36+12];
	add.f32 	%f82, %f71, %f72;
	add.s64 	%rd44, %rd44, 4;
$L__BB0_11:
	setp.eq.s64 	%p9, %rd47, 0;
	@%p9 bra 	$L__BB0_14;
	shl.b64 	%rd37, %rd44, 2;
	add.s64 	%rd48, %rd1, %rd37;
$L__BB0_13:
	.pragma "nounroll";
	ld.global.f32 	%f73, [%rd48];
	add.f32 	%f82, %f82, %f73;
	add.s64 	%rd48, %rd48, 4;
	add.s64 	%rd47, %rd47, -1;
	setp.ne.s64 	%p10, %rd47, 0;
	@%p10 bra 	$L__BB0_13;
$L__BB0_14:
	cvta.to.global.u64 	%rd38, %rd26;
	shl.b64 	%rd39, %rd2, 2;
	add.s64 	%rd40, %rd38, %rd39;
	st.global.f32 	[%rd40], %f82;
$L__BB0_15:
	ret;

}


// ===== COMPILED SASS (sm_100) =====

	.target	sm_100

	.elftype	@"ET_EXEC"


//--------------------- .note.nv.tkinfo           --------------------------
	.section	.note.nv.tkinfo,"",@"SHT_NOTE"
	.sectionflags	@"SHF_NOTE_NV_TKINFO"
	.tkinfo
        /*0018*/ 	.word	0x00000002
        /*0030*/ 	.string	""
        /*0030*/ 	.string	"ptxas"
        /*0030*/ 	.string	"Cuda compilation tools, release 13.0, V13.0.88"
        /*0030*/ 	.string	"Build cuda_13.0.r13.0/compiler.36424714_0"
        /*0030*/ 	.string	"-arch sm_100 -m 64 "



//--------------------- .note.nv.cuinfo           --------------------------
	.section	.note.nv.cuinfo,"",@"SHT_NOTE"
	.sectionflags	@"SHF_NOTE_NV_CUINFO"
        /*0018*/ 	.short	0x0002
        /*001a*/ 	.short	0x0064
        /*001c*/ 	.short	0x0082
	.zero		2


//--------------------- .nv.info                  --------------------------
	.section	.nv.info,"",@"SHT_CUDA_INFO"
	.align	4


	//----- nvinfo : EIATTR_REGCOUNT
	.align		4
        /*0000*/ 	.byte	0x04, 0x2f
        /*0002*/ 	.short	(.L_1 - .L_0)
	.align		4
.L_0:
        /*0004*/ 	.word	index@(_Z8sum_rowsPfllS_)
        /*0008*/ 	.word	0x0000001d


	//----- nvinfo : EIATTR_FRAME_SIZE
	.align		4
.L_1:
        /*000c*/ 	.byte	0x04, 0x11
        /*000e*/ 	.short	(.L_3 - .L_2)
	.align		4
.L_2:
        /*0010*/ 	.word	index@(_Z8sum_rowsPfllS_)
        /*0014*/ 	.word	0x00000000


	//----- nvinfo : EIATTR_MIN_STACK_SIZE
	.align		4
.L_3:
        /*0018*/ 	.byte	0x04, 0x12
        /*001a*/ 	.short	(.L_5 - .L_4)
	.align		4
.L_4:
        /*001c*/ 	.word	index@(_Z8sum_rowsPfllS_)
        /*0020*/ 	.word	0x00000000
.L_5:


//--------------------- .nv.compat                --------------------------
	.section	.nv.compat,"",@"SHT_CUDA_COMPAT_INFO"
	.align	4
        /*0000*/ 	.byte	0x02, 0x09, 0x00, 0x00, 0x02, 0x02, 0x01, 0x00, 0x02, 0x05, 0x05, 0x00, 0x03, 0x07, 0x01, 0x01
        /*0010*/ 	.byte	0x02, 0x03, 0x00, 0x00, 0x02, 0x06, 0x01, 0x00, 0x04, 0x0b, 0x08, 0x00, 0x09, 0x00, 0x00, 0x00
        /*0020*/ 	.byte	0x00, 0x00, 0x00, 0x00


//--------------------- .nv.info._Z8sum_rowsPfllS_ --------------------------
	.section	.nv.info._Z8sum_rowsPfllS_,"",@"SHT_CUDA_INFO"
	.sectionflags	@""
	.align	4


	//----- nvinfo : EIATTR_CUDA_API_VERSION
	.align		4
        /*0000*/ 	.byte	0x04, 0x37
        /*0002*/ 	.short	(.L_7 - .L_6)
.L_6:
        /*0004*/ 	.word	0x00000082


	//----- nvinfo : EIATTR_KPARAM_INFO
	.align		4
.L_7:
        /*0008*/ 	.byte	0x04, 0x17
        /*000a*/ 	.short	(.L_9 - .L_8)
.L_8:
        /*000c*/ 	.word	0x00000000
        /*0010*/ 	.short	0x0003
        /*0012*/ 	.short	0x0018
        /*0014*/ 	.byte	0x00, 0xf5, 0x21, 0x00


	//----- nvinfo : EIATTR_KPARAM_INFO
	.align		4
.L_9:
        /*0018*/ 	.byte	0x04, 0x17
        /*001a*/ 	.short	(.L_11 - .L_10)
.L_10:
        /*001c*/ 	.word	0x00000000
        /*0020*/ 	.short	0x0002
        /*0022*/ 	.short	0x0010
        /*0024*/ 	.byte	0x00, 0xf0, 0x21, 0x00


	//----- nvinfo : EIATTR_KPARAM_INFO
	.align		4
.L_11:
        /*0028*/ 	.byte	0x04, 0x17
        /*002a*/ 	.short	(.L_13 - .L_12)
.L_12:
        /*002c*/ 	.word	0x00000000
        /*0030*/ 	.short	0x0001
        /*0032*/ 	.short	0x0008
        /*0034*/ 	.byte	0x00, 0xf0, 0x21, 0x00


	//----- nvinfo : EIATTR_KPARAM_INFO
	.align		4
.L_13:
        /*0038*/ 	.byte	0x04, 0x17
        /*003a*/ 	.short	(.L_15 - .L_14)
.L_14:
        /*003c*/ 	.word	0x00000000
        /*0040*/ 	.short	0x0000
        /*0042*/ 	.short	0x0000
        /*0044*/ 	.byte	0x00, 0xf5, 0x21, 0x00


	//----- nvinfo : EIATTR_SPARSE_MMA_MASK
	.align		4
.L_15:
        /*0048*/ 	.byte	0x03, 0x50
        /*004a*/ 	.short	0x0000


	//----- nvinfo : EIATTR_MAXREG_COUNT
	.align		4
        /*004c*/ 	.byte	0x03, 0x1b
        /*004e*/ 	.short	0x00ff


	//----- nvinfo : EIATTR_MERCURY_ISA_VERSION
	.align		4
        /*0050*/ 	.byte	0x03, 0x5f
        /*0052*/ 	.short	0x0101


	//----- nvinfo : EIATTR_VRC_CTA_INIT_COUNT
	.align		4
        /*0054*/ 	.byte	0x02, 0x4a
	.zero		1
	.zero		1


	//----- nvinfo : EIATTR_EXIT_INSTR_OFFSETS
	.align		4
        /*0058*/ 	.byte	0x04, 0x1c
        /*005a*/ 	.short	(.L_17 - .L_16)


	//   ....[0]....
.L_16:
        /*005c*/ 	.word	0x00000080


	//   ....[1]....
        /*0060*/ 	.word	0x00000920


	//----- nvinfo : EIATTR_CRS_STACK_SIZE
	.align		4
.L_17:
        /*0064*/ 	.byte	0x04, 0x1e
        /*0066*/ 	.short	(.L_19 - .L_18)
.L_18:
        /*0068*/ 	.word	0x00000000


	//----- nvinfo : EIATTR_CBANK_PARAM_SIZE
	.align		4
.L_19:
        /*006c*/ 	.byte	0x03, 0x19
        /*006e*/ 	.short	0x0020


	//----- nvinfo : EIATTR_PARAM_CBANK
	.align		4
        /*0070*/ 	.byte	0x04, 0x0a
        /*0072*/ 	.short	(.L_21 - .L_20)
	.align		4
.L_20:
        /*0074*/ 	.word	index@(.nv.constant0._Z8sum_rowsPfllS_)
        /*0078*/ 	.short	0x0380
        /*007a*/ 	.short	0x0020


	//----- nvinfo : EIATTR_SW_WAR
	.align		4
.L_21:
        /*007c*/ 	.byte	0x04, 0x36
        /*007e*/ 	.short	(.L_23 - .L_22)
.L_22:
        /*0080*/ 	.word	0x00000008
.L_23:


//--------------------- .nv.callgraph             --------------------------
	.section	.nv.callgraph,"",@"SHT_CUDA_CALLGRAPH"
	.align	4
	.sectionentsize	8
	.align		4
        /*0000*/ 	.word	0x00000000
	.align		4
        /*0004*/ 	.word	0xffffffff
	.align		4
        /*0008*/ 	.word	0x00000000
	.align		4
        /*000c*/ 	.word	0xfffffffe
	.align		4
        /*0010*/ 	.word	0x00000000
	.align		4
        /*0014*/ 	.word	0xfffffffd
	.align		4
        /*0018*/ 	.word	0x00000000
	.align		4
        /*001c*/ 	.word	0xfffffffc


//--------------------- .text._Z8sum_rowsPfllS_   --------------------------
	.section	.text._Z8sum_rowsPfllS_,"ax",@progbits
	.align	128
        .global         _Z8sum_rowsPfllS_
        .type           _Z8sum_rowsPfllS_,@function
        .size           _Z8sum_rowsPfllS_,(.L_x_7 - _Z8sum_rowsPfllS_)
        .other          _Z8sum_rowsPfllS_,@"STO_CUDA_ENTRY STV_DEFAULT"
_Z8sum_rowsPfllS_:
.text._Z8sum_rowsPfllS_:
[----:B------:R-:W-:Y:S01]  /*0000*/  LDC R1, c[0x0][0x37c] ;  /* 0x0000df00ff017b82 */ /* 0x000fe20000000800 */
[----:B------:R-:W0:Y:S07]  /*0010*/  S2R R3, SR_TID.X ;  /* 0x0000000000037919 */ /* 0x000e2e0000002100 */
[----:B------:R-:W0:Y:S01]  /*0020*/  S2UR UR4, SR_CTAID.X ;  /* 0x00000000000479c3 */ /* 0x000e220000002500 */
[----:B------:R-:W1:Y:S07]  /*0030*/  LDCU.64 UR6, c[0x0][0x388] ;  /* 0x00007100ff0677ac */ /* 0x000e6e0008000a00 */
[----:B------:R-:W0:Y:S02]  /*0040*/  LDC R0, c[0x0][0x360] ;  /* 0x0000d800ff007b82 */ /* 0x000e240000000800 */
[----:B0-----:R-:W-:-:S05]  /*0050*/  IMAD R0, R0, UR4, R3 ;  /* 0x0000000400007c24 */ /* 0x001fca000f8e0203 */
[----:B-1----:R-:W-:-:S04]  /*0060*/  ISETP.GE.U32.AND P0, PT, R0, UR6, PT ;  /* 0x0000000600007c0c */ /* 0x002fc8000bf06070 */
[----:B------:R-:W-:-:S13]  /*0070*/  ISETP.GE.U32.AND.EX P0, PT, RZ, UR7, PT, P0 ;  /* 0x00000007ff007c0c */ /* 0x000fda000bf06100 */
[----:B------:R-:W-:Y:S05]  /*0080*/  @P0 EXIT ;  /* 0x000000000000094d */ /* 0x000fea0003800000 */
[----:B------:R-:W0:Y:S01]  /*0090*/  LDC.64 R2, c[0x0][0x390] ;  /* 0x0000e400ff027b82 */ /* 0x000e220000000a00 */
[----:B------:R-:W1:Y:S01]  /*00a0*/  LDCU.64 UR4, c[0x0][0x358] ;  /* 0x00006b00ff0477ac */ /* 0x000e620008000a00 */
[----:B------:R-:W-:Y:S01]  /*00b0*/  BSSY.RECONVERGENT B0, `(.L_x_0) ;  /* 0x0000082000007945 */ /* 0x000fe20003800200 */
[----:B------:R-:W-:Y:S02]  /*00c0*/  IMAD.MOV.U32 R6, RZ, RZ, RZ ;  /* 0x000000ffff067224 */ /* 0x000fe400078e00ff */
[----:B0-----:R-:W-:-:S04]  /*00d0*/  IMAD.WIDE.U32 R8, R0, R2, RZ ;  /* 0x0000000200087225 */ /* 0x001fc800078e00ff */
[----:B------:R-:W-:Y:S01]  /*00e0*/  IMAD R7, R0, R3, R9 ;  /* 0x0000000300077224 */ /* 0x000fe200078e0209 */
[----:B------:R-:W-:-:S04]  /*00f0*/  IADD3 R5, P1, PT, R8, R2, RZ ;  /* 0x0000000208057210 */ /* 0x000fc80007f3e0ff */
[----:B------:R-:W-:Y:S01]  /*0100*/  ISETP.GE.U32.AND P0, PT, R8, R5, PT ;  /* 0x000000050800720c */ /* 0x000fe20003f06070 */
[----:B------:R-:W-:-:S05]  /*0110*/  IMAD.X R4, R7, 0x1, R3, P1 ;  /* 0x0000000107047824 */ /* 0x000fca00008e0603 */
[----:B------:R-:W-:-:S13]  /*0120*/  ISETP.GE.U32.AND.EX P0, PT, R7, R4, PT, P0 ;  /* 0x000000040700720c */ /* 0x000fda0003f06100 */
[----:B-1----:R-:W-:Y:S05]  /*0130*/  @P0 BRA `(.L_x_1) ;  /* 0x0000000400e40947 */ /* 0x002fea0003800000 */
[C---:B------:R-:W-:Y:S01]  /*0140*/  IADD3 R4, P0, PT, R2.reuse, -0x1, RZ ;  /* 0xffffffff02047810 */ /* 0x040fe20007f1e0ff */
[----:B------:R-:W-:Y:S01]  /*0150*/  IMAD.MOV.U32 R6, RZ, RZ, RZ ;  /* 0x000000ffff067224 */ /* 0x000fe200078e00ff */
[----:B------:R-:W-:Y:S02]  /*0160*/  LOP3.LUT R22, R2, 0xf, RZ, 0xc0, !PT ;  /* 0x0000000f02167812 */ /* 0x000fe400078ec0ff */
[----:B------:R-:W-:Y:S02]  /*0170*/  ISETP.GE.U32.AND P1, PT, R4, 0xf, PT ;  /* 0x0000000f0400780c */ /* 0x000fe40003f26070 */
[----:B------:R-:W-:Y:S02]  /*0180*/  IADD3.X R3, PT, PT, R3, -0x1, RZ, P0, !PT ;  /* 0xffffffff03037810 */ /* 0x000fe400007fe4ff */
[----:B------:R-:W-:Y:S02]  /*0190*/  ISETP.NE.U32.AND P0, PT, R22, RZ, PT ;  /* 0x000000ff1600720c */ /* 0x000fe40003f05070 */
[----:B------:R-:W-:Y:S01]  /*01a0*/  ISETP.GE.U32.AND.EX P1, PT, R3, RZ, PT, P1 ;  /* 0x000000ff0300720c */ /* 0x000fe20003f26110 */
[----:B------:R-:W-:Y:S01]  /*01b0*/  IMAD.MOV.U32 R3, RZ, RZ, R7 ;  /* 0x000000ffff037224 */ /* 0x000fe200078e0007 */
[----:B------:R-:W-:-:S11]  /*01c0*/  ISETP.NE.AND.EX P0, PT, RZ, RZ, PT, P0 ;  /* 0x000000ffff00720c */ /* 0x000fd60003f05300 */
[----:B------:R-:W-:Y:S05]  /*01d0*/  @!P1 BRA `(.L_x_2) ;  /* 0x0000000000c49947 */ /* 0x000fea0003800000 */
[----:B------:R-:W0:Y:S01]  /*01e0*/  LDCU.64 UR6, c[0x0][0x380] ;  /* 0x00007000ff0677ac */ /* 0x000e220008000a00 */
[----:B------:R-:W1:Y:S01]  /*01f0*/  LDC R24, c[0x0][0x394] ;  /* 0x0000e500ff187b82 */ /* 0x000e620000000800 */
[----:B------:R-:W-:Y:S01]  /*0200*/  LOP3.LUT R26, R2, 0xfffffff0, RZ, 0xc0, !PT ;  /* 0xfffffff0021a7812 */ /* 0x000fe200078ec0ff */
[----:B------:R-:W-:Y:S01]  /*0210*/  IMAD.MOV.U32 R6, RZ, RZ, RZ ;  /* 0x000000ffff067224 */ /* 0x000fe200078e00ff */
[----:B0-----:R-:W-:-:S04]  /*0220*/  LEA R4, P1, R8, UR6, 0x2 ;  /* 0x0000000608047c11 */ /* 0x001fc8000f8210ff */
[----:B------:R-:W-:Y:S02]  /*0230*/  IADD3 R4, P2, PT, R4, 0x20, RZ ;  /* 0x0000002004047810 */ /* 0x000fe40007f5e0ff */
[----:B------:R-:W-:-:S05]  /*0240*/  LEA.HI.X R5, R8, UR7, R3, 0x2, P1 ;  /* 0x0000000708057c11 */ /* 0x000fca00088f1403 */
[----:B------:R-:W-:-:S07]  /*0250*/  IMAD.X R5, RZ, RZ, R5, P2 ;  /* 0x000000ffff057224 */ /* 0x000fce00010e0605 */
.L_x_3:
[----:B------:R-:W2:Y:S04]  /*0260*/  LDG.E R21, desc[UR4][R4.64+-0x20] ;  /* 0xffffe00404157981 */ /* 0x000ea8000c1e1900 */
[----:B------:R-:W3:Y:S04]  /*0270*/  LDG.E R20, desc[UR4][R4.64+-0x1c] ;  /* 0xffffe40404147981 */ /* 0x000ee8000c1e1900 */
[----:B------:R-:W4:Y:S04]  /*0280*/  LDG.E R23, desc[UR4][R4.64+-0x18] ;  /* 0xffffe80404177981 */ /* 0x000f28000c1e1900 */
[----:B------:R-:W5:Y:S04]  /*0290*/  LDG.E R25, desc[UR4][R4.64+-0x14] ;  /* 0xffffec0404197981 */ /* 0x000f68000c1e1900 */
        /* <DEDUP_REMOVED lines=11> */
[----:B------:R0:W5:Y:S01]  /*0350*/  LDG.E R7, desc[UR4][R4.64+0x1c] ;  /* 0x00001c0404077981 */ /* 0x000162000c1e1900 */
[----:B------:R-:W-:-:S02]  /*0360*/  IADD3 R26, P1, PT, R26, -0x10, RZ ;  /* 0xfffffff01a1a7810 */ /* 0x000fc40007f3e0ff */
[----:B------:R-:W-:Y:S02]  /*0370*/  IADD3 R8, P2, PT, R8, 0x10, RZ ;  /* 0x0000001008087810 */ /* 0x000fe40007f5e0ff */
[----:B-1----:R-:W-:Y:S02]  /*0380*/  IADD3.X R24, PT, PT, R24, -0x1, RZ, P1, !PT ;  /* 0xffffffff18187810 */ /* 0x002fe40000ffe4ff */
[----:B------:R-:W-:Y:S01]  /*0390*/  ISETP.NE.U32.AND P1, PT, R26, RZ, PT ;  /* 0x000000ff1a00720c */ /* 0x000fe20003f25070 */
[----:B------:R-:W-:Y:S01]  /*03a0*/  IMAD.X R3, RZ, RZ, R3, P2 ;  /* 0x000000ffff037224 */ /* 0x000fe200010e0603 */
[----:B0-----:R-:W-:Y:S02]  /*03b0*/  IADD3 R4, P3, PT, R4, 0x40, RZ ;  /* 0x0000004004047810 */ /* 0x001fe40007f7e0ff */
[----:B------:R-:W-:-:S03]  /*03c0*/  ISETP.NE.AND.EX P1, PT, R24, RZ, PT, P1 ;  /* 0x000000ff1800720c */ /* 0x000fc60003f25310 */
[----:B------:R-:W-:Y:S02]  /*03d0*/  IMAD.X R5, RZ, RZ, R5, P3 ;  /* 0x000000ffff057224 */ /* 0x000fe400018e0605 */
[----:B--2---:R-:W-:-:S04]  /*03e0*/  FADD R21, R21, R6 ;  /* 0x0000000615157221 */ /* 0x004fc80000000000 */
[----:B---3--:R-:W-:-:S04]  /*03f0*/  FADD R20, R21, R20 ;  /* 0x0000001415147221 */ /* 0x008fc80000000000 */
[----:B----4-:R-:W-:-:S04]  /*0400*/  FADD R20, R20, R23 ;  /* 0x0000001714147221 */ /* 0x010fc80000000000 */
[----:B-----5:R-:W-:-:S04]  /*0410*/  FADD R20, R20, R25 ;  /* 0x0000001914147221 */ /* 0x020fc80000000000 */
[----:B------:R-:W-:-:S04]  /*0420*/  FADD R19, R20, R19 ;  /* 0x0000001314137221 */ /* 0x000fc80000000000 */
        /* <DEDUP_REMOVED lines=10> */
[----:B------:R-:W-:Y:S01]  /*04d0*/  FADD R6, R10, R7 ;  /* 0x000000070a067221 */ /* 0x000fe20000000000 */
[----:B------:R-:W-:Y:S06]  /*04e0*/  @P1 BRA `(.L_x_3) ;  /* 0xfffffffc005c1947 */ /* 0x000fec000383ffff */
.L_x_2:
[----:B------:R-:W-:Y:S05]  /*04f0*/  @!P0 BRA `(.L_x_1) ;  /* 0x0000000000f48947 */ /* 0x000fea0003800000 */
[----:B------:R-:W-:Y:S02]  /*0500*/  ISETP.GE.U32.AND P0, PT, R22, 0x8, PT ;  /* 0x000000081600780c */ /* 0x000fe40003f06070 */
[----:B------:R-:W-:Y:S02]  /*0510*/  LOP3.LUT R9, R2, 0x7, RZ, 0xc0, !PT ;  /* 0x0000000702097812 */ /* 0x000fe400078ec0ff */
[----:B------:R-:W-:Y:S02]  /*0520*/  ISETP.GE.U32.AND.EX P0, PT, RZ, RZ, PT, P0 ;  /* 0x000000ffff00720c */ /* 0x000fe40003f06100 */
[----:B------:R-:W-:-:S04]  /*0530*/  ISETP.NE.U32.AND P1, PT, R9, RZ, PT ;  /* 0x000000ff0900720c */ /* 0x000fc80003f25070 */
[----:B------:R-:W-:-:S07]  /*0540*/  ISETP.NE.AND.EX P1, PT, RZ, RZ, PT, P1 ;  /* 0x000000ffff00720c */ /* 0x000fce0003f25310 */
[----:B------:R-:W-:Y:S06]  /*0550*/  @!P0 BRA `(.L_x_4) ;  /* 0x0000000000548947 */ /* 0x000fec0003800000 */
[----:B------:R-:W0:Y:S02]  /*0560*/  LDCU.64 UR6, c[0x0][0x380] ;  /* 0x00007000ff0677ac */ /* 0x000e240008000a00 */
[----:B0-----:R-:W-:-:S04]  /*0570*/  LEA R4, P0, R8, UR6, 0x2 ;  /* 0x0000000608047c11 */ /* 0x001fc8000f8010ff */
[----:B------:R-:W-:-:S05]  /*0580*/  LEA.HI.X R5, R8, UR7, R3, 0x2, P0 ;  /* 0x0000000708057c11 */ /* 0x000fca00080f1403 */
[----:B------:R-:W2:Y:S04]  /*0590*/  LDG.E R7, desc[UR4][R4.64] ;  /* 0x0000000404077981 */ /* 0x000ea8000c1e1900 */
[----:B------:R-:W3:Y:S04]  /*05a0*/  LDG.E R10, desc[UR4][R4.64+0x4] ;  /* 0x00000404040a7981 */ /* 0x000ee8000c1e1900 */
[----:B------:R-:W4:Y:S04]  /*05b0*/  LDG.E R12, desc[UR4][R4.64+0x8] ;  /* 0x00000804040c7981 */ /* 0x000f28000c1e1900 */
[----:B------:R-:W5:Y:S04]  /*05c0*/  LDG.E R14, desc[UR4][R4.64+0xc] ;  /* 0x00000c04040e7981 */ /* 0x000f68000c1e1900 */
[----:B------:R-:W5:Y:S04]  /*05d0*/  LDG.E R16, desc[UR4][R4.64+0x10] ;  /* 0x0000100404107981 */ /* 0x000f68000c1e1900 */
[----:B------:R-:W5:Y:S04]  /*05e0*/  LDG.E R18, desc[UR4][R4.64+0x14] ;  /* 0x0000140404127981 */ /* 0x000f68000c1e1900 */
[----:B------:R-:W5:Y:S04]  /*05f0*/  LDG.E R20, desc[UR4][R4.64+0x18] ;  /* 0x0000180404147981 */ /* 0x000f68000c1e1900 */
[----:B------:R-:W5:Y:S01]  /*0600*/  LDG.E R22, desc[UR4][R4.64+0x1c] ;  /* 0x00001c0404167981 */ /* 0x000f62000c1e1900 */
[----:B------:R-:W-:-:S05]  /*0610*/  IADD3 R8, P0, PT, R8, 0x8, RZ ;  /* 0x0000000808087810 */ /* 0x000fca0007f1e0ff */
        /* <DEDUP_REMOVED lines=8> */
[----:B------:R-:W-:-:S07]  /*06a0*/  FADD R6, R7, R22 ;  /* 0x0000001607067221 */ /* 0x000fce0000000000 */
.L_x_4:
[----:B------:R-:W-:Y:S05]  /*06b0*/  @!P1 BRA `(.L_x_1) ;  /* 0x0000000000849947 */ /* 0x000fea0003800000 */
[----:B------:R-:W-:-:S04]  /*06c0*/  ISETP.GE.U32.AND P0, PT, R9, 0x4, PT ;  /* 0x000000040900780c */ /* 0x000fc80003f06070 */
[----:B------:R-:W-:-:S13]  /*06d0*/  ISETP.GE.U32.AND.EX P0, PT, RZ, RZ, PT, P0 ;  /* 0x000000ffff00720c */ /* 0x000fda0003f06100 */
[----:B------:R-:W0:Y:S02]  /*06e0*/  @P0 LDC.64 R4, c[0x0][0x380] ;  /* 0x0000e000ff040b82 */ /* 0x000e240000000a00 */
[----:B0-----:R-:W-:-:S04]  /*06f0*/  @P0 LEA R4, P1, R8, R4, 0x2 ;  /* 0x0000000408040211 */ /* 0x001fc800078210ff */
[----:B------:R-:W-:-:S05]  /*0700*/  @P0 LEA.HI.X R5, R8, R5, R3, 0x2, P1 ;  /* 0x0000000508050211 */ /* 0x000fca00008f1403 */
[----:B------:R-:W2:Y:S04]  /*0710*/  @P0 LDG.E R11, desc[UR4][R4.64] ;  /* 0x00000004040b0981 */ /* 0x000ea8000c1e1900 */
[----:B------:R-:W3:Y:S04]  /*0720*/  @P0 LDG.E R10, desc[UR4][R4.64+0x4] ;  /* 0x00000404040a0981 */ /* 0x000ee8000c1e1900 */
[----:B------:R-:W4:Y:S04]  /*0730*/  @P0 LDG.E R13, desc[UR4][R4.64+0x8] ;  /* 0x00000804040d0981 */ /* 0x000f28000c1e1900 */
[----:B------:R-:W5:Y:S01]  /*0740*/  @P0 LDG.E R15, desc[UR4][R4.64+0xc] ;  /* 0x00000c04040f0981 */ /* 0x000f62000c1e1900 */
[----:B------:R-:W-:Y:S01]  /*0750*/  LOP3.LUT R7, R2, 0x3, RZ, 0xc0, !PT ;  /* 0x0000000302077812 */ /* 0x000fe200078ec0ff */
[----:B------:R-:W-:Y:S01]  /*0760*/  IMAD.MOV.U32 R9, RZ, RZ, RZ ;  /* 0x000000ffff097224 */ /* 0x000fe200078e00ff */
[----:B------:R-:W-:-:S02]  /*0770*/  @P0 IADD3 R8, P2, PT, R8, 0x4, RZ ;  /* 0x0000000408080810 */ /* 0x000fc40007f5e0ff */
[----:B------:R-:W-:-:S03]  /*0780*/  ISETP.NE.U32.AND P1, PT, R7, RZ, PT ;  /* 0x000000ff0700720c */ /* 0x000fc60003f25070 */
[----:B------:R-:W-:Y:S01]  /*0790*/  @P0 IMAD.X R3, RZ, RZ, R3, P2 ;  /* 0x000000ffff030224 */ /* 0x000fe200010e0603 */
[----:B------:R-:W-:Y:S01]  /*07a0*/  ISETP.NE.AND.EX P1, PT, R9, RZ, PT, P1 ;  /* 0x000000ff0900720c */ /* 0x000fe20003f25310 */
[----:B--2---:R-:W-:-:S04]  /*07b0*/  @P0 FADD R11, R6, R11 ;  /* 0x0000000b060b0221 */ /* 0x004fc80000000000 */
[----:B---3--:R-:W-:-:S04]  /*07c0*/  @P0 FADD R10, R11, R10 ;  /* 0x0000000a0b0a0221 */ /* 0x008fc80000000000 */
[----:B----4-:R-:W-:-:S04]  /*07d0*/  @P0 FADD R10, R10, R13 ;  /* 0x0000000d0a0a0221 */ /* 0x010fc80000000000 */
[----:B-----5:R-:W-:Y:S01]  /*07e0*/  @P0 FADD R6, R10, R15 ;  /* 0x0000000f0a060221 */ /* 0x020fe20000000000 */
[----:B------:R-:W-:Y:S06]  /*07f0*/  @!P1 BRA `(.L_x_1) ;  /* 0x0000000000349947 */ /* 0x000fec0003800000 */
[----:B------:R-:W0:Y:S02]  /*0800*/  LDCU.64 UR6, c[0x0][0x380] ;  /* 0x00007000ff0677ac */ /* 0x000e240008000a00 */
[----:B0-----:R-:W-:-:S04]  /*0810*/  LEA R2, P0, R8, UR6, 0x2 ;  /* 0x0000000608027c11 */ /* 0x001fc8000f8010ff */
[----:B------:R-:W-:-:S09]  /*0820*/  LEA.HI.X R5, R8, UR7, R3, 0x2, P0 ;  /* 0x0000000708057c11 */ /* 0x000fd200080f1403 */
.L_x_5:
[----:B------:R-:W-:-:S06]  /*0830*/  IMAD.MOV.U32 R3, RZ, RZ, R5 ;  /* 0x000000ffff037224 */ /* 0x000fcc00078e0005 */
[----:B------:R0:W2:Y:S01]  /*0840*/  LDG.E R3, desc[UR4][R2.64] ;  /* 0x0000000402037981 */ /* 0x0000a2000c1e1900 */
[----:B------:R-:W-:-:S04]  /*0850*/  IADD3 R7, P0, PT, R7, -0x1, RZ ;  /* 0xffffffff07077810 */ /* 0x000fc80007f1e0ff */
[----:B------:R-:W-:Y:S02]  /*0860*/  IADD3.X R9, PT, PT, R9, -0x1, RZ, P0, !PT ;  /* 0xffffffff09097810 */ /* 0x000fe400007fe4ff */
[----:B------:R-:W-:Y:S02]  /*0870*/  ISETP.NE.U32.AND P0, PT, R7, RZ, PT ;  /* 0x000000ff0700720c */ /* 0x000fe40003f05070 */
[----:B0-----:R-:W-:Y:S02]  /*0880*/  IADD3 R2, P1, PT, R2, 0x4, RZ ;  /* 0x0000000402027810 */ /* 0x001fe40007f3e0ff */
[----:B------:R-:W-:-:S03]  /*0890*/  ISETP.NE.AND.EX P0, PT, R9, RZ, PT, P0 ;  /* 0x000000ff0900720c */ /* 0x000fc60003f05300 */
[----:B------:R-:W-:Y:S02]  /*08a0*/  IMAD.X R5, RZ, RZ, R5, P1 ;  /* 0x000000ffff057224 */ /* 0x000fe400008e0605 */
[----:B--2---:R-:W-:-:S08]  /*08b0*/  FADD R6, R3, R6 ;  /* 0x0000000603067221 */ /* 0x004fd00000000000 */
[----:B------:R-:W-:Y:S05]  /*08c0*/  @P0 BRA `(.L_x_5) ;  /* 0xfffffffc00d80947 */ /* 0x000fea000383ffff */
.L_x_1:
[----:B------:R-:W-:Y:S05]  /*08d0*/  BSYNC.RECONVERGENT B0 ;  /* 0x0000000000007941 */ /* 0x000fea0003800200 */
.L_x_0:
[----:B------:R-:W0:Y:S02]  /*08e0*/  LDCU.64 UR6, c[0x0][0x398] ;  /* 0x00007300ff0677ac */ /* 0x000e240008000a00 */
[----:B0-----:R-:W-:-:S04]  /*08f0*/  LEA R2, P0, R0, UR6, 0x2 ;  /* 0x0000000600027c11 */ /* 0x001fc8000f8010ff */
[----:B------:R-:W-:-:S05]  /*0900*/  LEA.HI.X R3, R0, UR7, RZ, 0x2, P0 ;  /* 0x0000000700037c11 */ /* 0x000fca00080f14ff */
[----:B------:R-:W-:Y:S01]  /*0910*/  STG.E desc[UR4][R2.64], R6 ;  /* 0x0000000602007986 */ /* 0x000fe2000c101904 */
[----:B------:R-:W-:Y:S05]  /*0920*/  EXIT ;  /* 0x000000000000794d */ /* 0x000fea0003800000 */
.L_x_6:
[----:B------:R-:W-:-:S00]  /*0930*/  BRA `(.L_x_6) ;  /* 0xfffffffc00fc7947 */ /* 0x000fc0000383ffff */
[----:B------:R-:W-:-:S00]  /*0940*/  NOP ;  /* 0x0000000000007918 */ /* 0x000fc00000000000 */
        /* <DEDUP_REMOVED lines=11> */
.L_x_7:


//--------------------- .nv.shared.reserved.0     --------------------------
	.section	.nv.shared.reserved.0,"aw",@nobits
	.weak		__nv_reservedSMEM_offset_0_alias
	.size		__nv_reservedSMEM_offset_0_alias, 0, 64
	.other		__nv_reservedSMEM_offset_0_alias,@"STO_CUDA_RESERVED_SHARED STV_DEFAULT"
__nv_reservedSMEM_offset_0_alias:
	.zero		0
	.zero		64


//--------------------- .nv.constant0._Z8sum_rowsPfllS_ --------------------------
	.section	.nv.constant0._Z8sum_rowsPfllS_,"a",@progbits
	.sectionflags	@""
	.align	4
.nv.constant0._Z8sum_rowsPfllS_:
	.zero		928


//--------------------- SYMBOLS --------------------------

	.type		.nv.reservedSmem.offset0,@object
	.size		.nv.reservedSmem.offset0,0x4
